//
// Generated by NVIDIA NVVM Compiler
//
// Compiler Build ID: CL-36424714
// Cuda compilation tools, release 13.0, V13.0.88
// Based on NVVM 20.0.0
//

.version 9.0
.target sm_100
.address_size 64

	// .globl	_Z13myFirstKernelv
.extern .func  (.param .b32 func_retval0) vprintf
(
	.param .b64 vprintf_param_0,
	.param .b64 vprintf_param_1
)
;
.global .align 1 .b8 $str[13] = {70, 105, 114, 115, 116, 32, 107, 101, 114, 110, 101, 108};

.visible .entry _Z13myFirstKernelv()
{
	.reg .b32 	%r<3>;
	.reg .b64 	%rd<3>;

	mov.u64 	%rd1, $str;
	cvta.global.u64 	%rd2, %rd1;
	{ // callseq 0, 0
	.param .b64 param0;
	st.param.b64 	[param0], %rd2;
	.param .b64 param1;
	st.param.b64 	[param1], 0;
	.param .b32 retval0;
	call.uni (retval0), 
	vprintf, 
	(
	param0, 
	param1
	);
	ld.param.b32 	%r1, [retval0];
	} // callseq 0
	ret;

}


// ===== COMPILED SASS (sm_100) =====

	.target	sm_100

	.elftype	@"ET_EXEC"


//--------------------- .note.nv.tkinfo           --------------------------
	.section	.note.nv.tkinfo,"",@"SHT_NOTE"
	.sectionflags	@"SHF_NOTE_NV_TKINFO"
	.tkinfo
        /*0018*/ 	.word	0x00000002
        /*0030*/ 	.string	""
        /*0030*/ 	.string	"ptxas"
        /*0030*/ 	.string	"Cuda compilation tools, release 13.0, V13.0.88"
        /*0030*/ 	.string	"Build cuda_13.0.r13.0/compiler.36424714_0"
        /*0030*/ 	.string	"-arch sm_100 -m 64 "



//--------------------- .note.nv.cuinfo           --------------------------
	.section	.note.nv.cuinfo,"",@"SHT_NOTE"
	.sectionflags	@"SHF_NOTE_NV_CUINFO"
        /*0018*/ 	.short	0x0002
        /*001a*/ 	.short	0x0064
        /*001c*/ 	.short	0x0082
	.zero		2


//--------------------- .nv.info                  --------------------------
	.section	.nv.info,"",@"SHT_CUDA_INFO"
	.align	4


	//----- nvinfo : EIATTR_REGCOUNT
	.align		4
        /*0000*/ 	.byte	0x04, 0x2f
        /*0002*/ 	.short	(.L_2 - .L_1)
	.align		4
.L_1:
        /*0004*/ 	.word	index@(_Z13myFirstKernelv)
        /*0008*/ 	.word	0x00000018


	//----- nvinfo : EIATTR_FRAME_SIZE
	.align		4
.L_2:
        /*000c*/ 	.byte	0x04, 0x11
        /*000e*/ 	.short	(.L_4 - .L_3)
	.align		4
.L_3:
        /*0010*/ 	.word	index@(_Z13myFirstKernelv)
        /*0014*/ 	.word	0x00000000


	//----- nvinfo : EIATTR_MIN_STACK_SIZE
	.align		4
.L_4:
        /*0018*/ 	.byte	0x04, 0x12
        /*001a*/ 	.short	(.L_6 - .L_5)
	.align		4
.L_5:
        /*001c*/ 	.word	index@(_Z13myFirstKernelv)
        /*0020*/ 	.word	0x00000000
.L_6:


//--------------------- .nv.compat                --------------------------
	.section	.nv.compat,"",@"SHT_CUDA_COMPAT_INFO"
	.align	4
        /*0000*/ 	.byte	0x02, 0x09, 0x00, 0x00, 0x02, 0x02, 0x01, 0x00, 0x02, 0x05, 0x05, 0x00, 0x03, 0x07, 0x01, 0x01
        /*0010*/ 	.byte	0x02, 0x03, 0x00, 0x00, 0x02, 0x06, 0x01, 0x00, 0x04, 0x0b, 0x08, 0x00, 0x09, 0x00, 0x00, 0x00
        /*0020*/ 	.byte	0x00, 0x00, 0x00, 0x00


//--------------------- .nv.info._Z13myFirstKernelv --------------------------
	.section	.nv.info._Z13myFirstKernelv,"",@"SHT_CUDA_INFO"
	.sectionflags	@""
	.align	4


	//----- nvinfo : EIATTR_CUDA_API_VERSION
	.align		4
        /*0000*/ 	.byte	0x04, 0x37
        /*0002*/ 	.short	(.L_8 - .L_7)
.L_7:
        /*0004*/ 	.word	0x00000082


	//----- nvinfo : EIATTR_SPARSE_MMA_MASK
	.align		4
.L_8:
        /*0008*/ 	.byte	0x03, 0x50
        /*000a*/ 	.short	0x0000


	//----- nvinfo : EIATTR_MAXREG_COUNT
	.align		4
        /*000c*/ 	.byte	0x03, 0x1b
        /*000e*/ 	.short	0x00ff


	//----- nvinfo : EIATTR_EXTERNS
	.align		4
        /*0010*/ 	.byte	0x04, 0x0f
        /*0012*/ 	.short	(.L_10 - .L_9)


	//   ....[0]....
	.align		4
.L_9:
        /*0014*/ 	.word	index@(vprintf)


	//----- nvinfo : EIATTR_MERCURY_ISA_VERSION
	.align		4
.L_10:
        /*0018*/ 	.byte	0x03, 0x5f
        /*001a*/ 	.short	0x0101


	//----- nvinfo : EIATTR_VRC_CTA_INIT_COUNT
	.align		4
        /*001c*/ 	.byte	0x02, 0x4a
	.zero		1
	.zero		1


	//----- nvinfo : EIATTR_SYSCALL_OFFSETS
	.align		4
        /*0020*/ 	.byte	0x04, 0x46
        /*0022*/ 	.short	(.L_12 - .L_11)


	//   ....[0]....
.L_11:
        /*0024*/ 	.word	0x00000080


	//----- nvinfo : EIATTR_EXIT_INSTR_OFFSETS
	.align		4
.L_12:
        /*0028*/ 	.byte	0x04, 0x1c
        /*002a*/ 	.short	(.L_14 - .L_13)


	//   ....[0]....
.L_13:
        /*002c*/ 	.word	0x00000090


	//----- nvinfo : EIATTR_SW_WAR
	.align		4
.L_14:
        /*0030*/ 	.byte	0x04, 0x36
        /*0032*/ 	.short	(.L_16 - .L_15)
.L_15:
        /*0034*/ 	.word	0x00000008
.L_16:


//--------------------- .nv.callgraph             --------------------------
	.section	.nv.callgraph,"",@"SHT_CUDA_CALLGRAPH"
	.align	4
	.sectionentsize	8
	.align		4
        /*0000*/ 	.word	0x00000000
	.align		4
        /*0004*/ 	.word	0xffffffff
	.align		4
        /*0008*/ 	.word	index@(_Z13myFirstKernelv)
	.align		4
        /*000c*/ 	.word	index@(vprintf)
	.align		4
        /*0010*/ 	.word	0x00000000
	.align		4
        /*0014*/ 	.word	0xfffffffe
	.align		4
        /*0018*/ 	.word	0x00000000
	.align		4
        /*001c*/ 	.word	0xfffffffd
	.align		4
        /*0020*/ 	.word	0x00000000
	.align		4
        /*0024*/ 	.word	0xfffffffc


//--------------------- .nv.constant4             --------------------------
	.section	.nv.constant4,"a",@progbits
	.align	8
	.align		8
.nv.constant4:
        /*0000*/ 	.dword	vprintf
	.align		8
        /*0008*/ 	.dword	$str


//--------------------- .text._Z13myFirstKernelv  --------------------------
	.section	.text._Z13myFirstKernelv,"ax",@progbits
	.align	128
        .global         _Z13myFirstKernelv
        .type           _Z13myFirstKernelv,@function
        .size           _Z13myFirstKernelv,(.L_x_2 - _Z13myFirstKernelv)
        .other          _Z13myFirstKernelv,@"STO_CUDA_ENTRY STV_DEFAULT"
_Z13myFirstKernelv:
.text._Z13myFirstKernelv:
[----:B------:R-:W0:Y:S01]  /*0000*/  LDC R1, c[0x0][0x37c] ;  /* 0x0000df00ff017b82 */ /* 0x000e220000000800 */
[----:B------:R-:W-:Y:S01]  /*0010*/  MOV R0, 0x0 ;  /* 0x0000000000007802 */ /* 0x000fe20000000f00 */
[----:B------:R-:W1:Y:S01]  /*0020*/  LDCU.64 UR4, c[0x4][0x8] ;  /* 0x01000100ff0477ac */ /* 0x000e620008000a00 */
[----:B------:R-:W-:-:S05]  /*0030*/  CS2R R6, SRZ ;  /* 0x0000000000067805 */ /* 0x000fca000001ff00 */
[----:B------:R2:W3:Y:S01]  /*0040*/  LDC.64 R2, c[0x4][R0] ;  /* 0x0100000000027b82 */ /* 0x0004e20000000a00 */
[----:B-1----:R-:W-:Y:S02]  /*0050*/  IMAD.U32 R4, RZ, RZ, UR4 ;  /* 0x00000004ff047e24 */ /* 0x002fe4000f8e00ff */
[----:B--2---:R-:W-:-:S07]  /*0060*/  IMAD.U32 R5, RZ, RZ, UR5 ;  /* 0x00000005ff057e24 */ /* 0x004fce000f8e00ff */
[----:B------:R-:W-:-:S07]  /*0070*/  LEPC R20, `(.L_x_0) ;  /* 0x000000001014794e */ /* 0x000fce0000000000 */
[----:B0--3--:R-:W-:Y:S05]  /*0080*/  CALL.ABS.NOINC R2 ;  /* 0x0000000002007343 */ /* 0x009fea0003c00000 */
.L_x_0:
[----:B------:R-:W-:Y:S05]  /*0090*/  EXIT ;  /* 0x000000000000794d */ /* 0x000fea0003800000 */
.L_x_1:
[----:B------:R-:W-:-:S00]  /*00a0*/  BRA `(.L_x_1) ;  /* 0xfffffffc00fc7947 */ /* 0x000fc0000383ffff */
[----:B------:R-:W-:-:S00]  /*00b0*/  NOP ;  /* 0x0000000000007918 */ /* 0x000fc00000000000 */
        /* <DEDUP_REMOVED lines=12> */
.L_x_2:


//--------------------- .nv.global.init           --------------------------
	.section	.nv.global.init,"aw",@progbits
.nv.global.init:
	.type		$str,@object
	.size		$str,(.L_0 - $str)
$str:
        /*0000*/ 	.byte	0x46, 0x69, 0x72, 0x73, 0x74, 0x20, 0x6b, 0x65, 0x72, 0x6e, 0x65, 0x6c, 0x00
.L_0:


//--------------------- .nv.shared.reserved.0     --------------------------
	.section	.nv.shared.reserved.0,"aw",@nobits
	.weak		__nv_reservedSMEM_offset_0_alias
	.size		__nv_reservedSMEM_offset_0_alias, 0, 64
	.other		__nv_reservedSMEM_offset_0_alias,@"STO_CUDA_RESERVED_SHARED STV_DEFAULT"
__nv_reservedSMEM_offset_0_alias:
	.zero		0
	.zero		64


//--------------------- .nv.constant0._Z13myFirstKernelv --------------------------
	.section	.nv.constant0._Z13myFirstKernelv,"a",@progbits
	.sectionflags	@""
	.align	4
.nv.constant0._Z13myFirstKernelv:
	.zero		896


//--------------------- SYMBOLS --------------------------

	.type		.nv.reservedSmem.offset0,@object
	.size		.nv.reservedSmem.offset0,0x4
	.type		vprintf,@function
